	.headerflags	@"EF_CUDA_TEXMODE_UNIFIED EF_CUDA_64BIT_ADDRESS EF_CUDA_ACCELERATORS EF_CUDA_SM90 EF_CUDA_VIRTUAL_SM(EF_CUDA_SM90)"
	.elftype	@"ET_EXEC"


//--------------------- .nv.info                  --------------------------
	.section	.nv.info,"",@"SHT_CUDA_INFO"
	.align	4


	//----- nvinfo : EIATTR_REGCOUNT
	.align		4
        /*0000*/ 	.byte	0x04, 0x2f
        /*0002*/ 	.short	(.L_1 - .L_0)
	.align		4
.L_0:
        /*0004*/ 	.word	index@(triton_poi_fused_cat_22)
        /*0008*/ 	.word	0x00000017


	//----- nvinfo : EIATTR_MIN_STACK_SIZE
	.align		4
.L_1:
        /*000c*/ 	.byte	0x04, 0x12
        /*000e*/ 	.short	(.L_3 - .L_2)
	.align		4
.L_2:
        /*0010*/ 	.word	index@(triton_poi_fused_cat_22)
        /*0014*/ 	.word	0x00000000


	//----- nvinfo : EIATTR_FRAME_SIZE
	.align		4
.L_3:
        /*0018*/ 	.byte	0x04, 0x11
        /*001a*/ 	.short	(.L_5 - .L_4)
	.align		4
.L_4:
        /*001c*/ 	.word	index@(triton_poi_fused_cat_22)
        /*0020*/ 	.word	0x00000000


	//----- nvinfo : EIATTR_MIN_STACK_SIZE
	.align		4
.L_5:
        /*0024*/ 	.byte	0x04, 0x12
        /*0026*/ 	.short	(.L_7 - .L_6)
	.align		4
.L_6:
        /*0028*/ 	.word	index@(triton_poi_fused_cat_22)
        /*002c*/ 	.word	0x00000000
.L_7:


//--------------------- .nv.info.triton_poi_fused_cat_22 --------------------------
	.section	.nv.info.triton_poi_fused_cat_22,"",@"SHT_CUDA_INFO"
	.sectionflags	@""
	.align	4


	//----- nvinfo : EIATTR_CUDA_API_VERSION
	.align		4
        /*0000*/ 	.byte	0x04, 0x37
        /*0002*/ 	.short	(.L_9 - .L_8)
.L_8:
        /*0004*/ 	.word	0x0000007c


	//----- nvinfo : EIATTR_KPARAM_INFO
	.align		4
.L_9:
        /*0008*/ 	.byte	0x04, 0x17
        /*000a*/ 	.short	(.L_11 - .L_10)
.L_10:
        /*000c*/ 	.word	0x00000000
        /*0010*/ 	.short	0x0005
        /*0012*/ 	.short	0x0028
        /*0014*/ 	.byte	0x00, 0xf0, 0x11, 0x00


	//----- nvinfo : EIATTR_KPARAM_INFO
	.align		4
.L_11:
        /*0018*/ 	.byte	0x04, 0x17
        /*001a*/ 	.short	(.L_13 - .L_12)
.L_12:
        /*001c*/ 	.word	0x00000000
        /*0020*/ 	.short	0x0004
        /*0022*/ 	.short	0x0020
        /*0024*/ 	.byte	0x00, 0xf4, 0x21, 0x00


	//----- nvinfo : EIATTR_KPARAM_INFO
	.align		4
.L_13:
        /*0028*/ 	.byte	0x04, 0x17
        /*002a*/ 	.short	(.L_15 - .L_14)
.L_14:
        /*002c*/ 	.word	0x00000000
        /*0030*/ 	.short	0x0003
        /*0032*/ 	.short	0x0018
        /*0034*/ 	.byte	0x00, 0xf4, 0x21, 0x00


	//----- nvinfo : EIATTR_KPARAM_INFO
	.align		4
.L_15:
        /*0038*/ 	.byte	0x04, 0x17
        /*003a*/ 	.short	(.L_17 - .L_16)
.L_16:
        /*003c*/ 	.word	0x00000000
        /*0040*/ 	.short	0x0002
        /*0042*/ 	.short	0x0010
        /*0044*/ 	.byte	0x00, 0xf4, 0x21, 0x00


	//----- nvinfo : EIATTR_KPARAM_INFO
	.align		4
.L_17:
        /*0048*/ 	.byte	0x04, 0x17
        /*004a*/ 	.short	(.L_19 - .L_18)
.L_18:
        /*004c*/ 	.word	0x00000000
        /*0050*/ 	.short	0x0001
        /*0052*/ 	.short	0x0008
        /*0054*/ 	.byte	0x00, 0xf4, 0x21, 0x00


	//----- nvinfo : EIATTR_KPARAM_INFO
	.align		4
.L_19:
        /*0058*/ 	.byte	0x04, 0x17
        /*005a*/ 	.short	(.L_21 - .L_20)
.L_20:
        /*005c*/ 	.word	0x00000000
        /*0060*/ 	.short	0x0000
        /*0062*/ 	.short	0x0000
        /*0064*/ 	.byte	0x00, 0xf4, 0x21, 0x00


	//----- nvinfo : EIATTR_SPARSE_MMA_MASK
	.align		4
.L_21:
        /*0068*/ 	.byte	0x03, 0x50
        /*006a*/ 	.short	0x0000


	//----- nvinfo : EIATTR_MAXREG_COUNT
	.align		4
        /*006c*/ 	.byte	0x03, 0x1b
        /*006e*/ 	.short	0x00ff


	//----- nvinfo : EIATTR_EXIT_INSTR_OFFSETS
	.align		4
        /*0070*/ 	.byte	0x04, 0x1c
        /*0072*/ 	.short	(.L_23 - .L_22)


	//   ....[0]....
.L_22:
        /*0074*/ 	.word	0x00000440


	//----- nvinfo : EIATTR_REQNTID
	.align		4
.L_23:
        /*0078*/ 	.byte	0x04, 0x10
        /*007a*/ 	.short	(.L_25 - .L_24)
.L_24:
        /*007c*/ 	.word	0x00000100
        /*0080*/ 	.word	0x00000001
        /*0084*/ 	.word	0x00000001


	//----- nvinfo : EIATTR_CBANK_PARAM_SIZE
	.align		4
.L_25:
        /*0088*/ 	.byte	0x03, 0x19
        /*008a*/ 	.short	0x002c


	//----- nvinfo : EIATTR_PARAM_CBANK
	.align		4
        /*008c*/ 	.byte	0x04, 0x0a
        /*008e*/ 	.short	(.L_27 - .L_26)
	.align		4
.L_26:
        /*0090*/ 	.word	index@(.nv.constant0.triton_poi_fused_cat_22)
        /*0094*/ 	.short	0x0210
        /*0096*/ 	.short	0x002c


	//----- nvinfo : EIATTR_SW_WAR
	.align		4
.L_27:
        /*0098*/ 	.byte	0x04, 0x36
        /*009a*/ 	.short	(.L_29 - .L_28)
.L_28:
        /*009c*/ 	.word	0x00000008
.L_29:


//--------------------- .nv.callgraph             --------------------------
	.section	.nv.callgraph,"",@"SHT_CUDA_CALLGRAPH"
	.align	4
	.sectionentsize	8
	.align		4
        /*0000*/ 	.word	0x00000000
	.align		4
        /*0004*/ 	.word	0xffffffff
	.align		4
        /*0008*/ 	.word	0x00000000
	.align		4
        /*000c*/ 	.word	0xfffffffe
	.align		4
        /*0010*/ 	.word	0x00000000
	.align		4
        /*0014*/ 	.word	0xfffffffd
	.align		4
        /*0018*/ 	.word	0x00000000
	.align		4
        /*001c*/ 	.word	0xfffffffc


//--------------------- .text.triton_poi_fused_cat_22 --------------------------
	.section	.text.triton_poi_fused_cat_22,"ax",@progbits
	.align	128
        .global         triton_poi_fused_cat_22
        .type           triton_poi_fused_cat_22,@function
        .size           triton_poi_fused_cat_22,(.L_x_1 - triton_poi_fused_cat_22)
        .other          triton_poi_fused_cat_22,@"STO_CUDA_ENTRY STV_DEFAULT"
triton_poi_fused_cat_22:
.text.triton_poi_fused_cat_22:
[----:B------:R-:W-:Y:S01]  /*0000*/  LDC R1, c[0x0][0x28] ;  /* 0x00000a00ff017b82 */ /* 0x000fe20000000800 */
[----:B------:R-:W1:Y:S01]  /*0010*/  S2R R0, SR_TID.X ;  /* 0x0000000000007919 */ /* 0x000e620000002100 */
[----:B------:R-:W-:Y:S01]  /*0020*/  ULDC.64 UR6, c[0x0][0x220] ;  /* 0x0000880000067ab9 */ /* 0x000fe20000000a00 */
[----:B------:R-:W-:Y:S01]  /*0030*/  ULDC.64 UR8, c[0x0][0x228] ;  /* 0x00008a0000087ab9 */ /* 0x000fe20000000a00 */
[----:B------:R-:W-:Y:S01]  /*0040*/  IMAD.MOV.U32 R20, RZ, RZ, RZ ;  /* 0x000000ffff147224 */ /* 0x000fe200078e00ff */
[----:B------:R-:W2:Y:S01]  /*0050*/  S2R R3, SR_CTAID.X ;  /* 0x0000000000037919 */ /* 0x000ea20000002500 */
[----:B------:R-:W-:Y:S01]  /*0060*/  ULDC.64 UR4, c[0x0][0x208] ;  /* 0x0000820000047ab9 */ /* 0x000fe20000000a00 */
[----:B-1----:R-:W-:-:S05]  /*0070*/  IMAD.SHL.U32 R0, R0, 0x2, RZ ;  /* 0x0000000200007824 */ /* 0x002fca00078e00ff */
[----:B------:R-:W-:-:S05]  /*0080*/  LOP3.LUT R0, R0, 0x1fe, RZ, 0xc0, !PT ;  /* 0x000001fe00007812 */ /* 0x000fca00078ec0ff */
[----:B--2---:R-:W-:-:S04]  /*0090*/  IMAD R0, R3, 0x200, R0 ;  /* 0x0000020003007824 */ /* 0x004fc800078e0200 */
[----:B------:R-:W-:Y:S01]  /*00a0*/  IMAD.HI R8, R0, 0x2aaaaaab, RZ ;  /* 0x2aaaaaab00087827 */ /* 0x000fe200078e02ff */
[----:B------:R-:W-:-:S04]  /*00b0*/  SHF.R.S32.HI R3, RZ, 0x1f, R0 ;  /* 0x0000001fff037819 */ /* 0x000fc80000011400 */
[----:B------:R-:W-:Y:S02]  /*00c0*/  LEA.HI R4, R3, R0, RZ, 0x8 ;  /* 0x0000000003047211 */ /* 0x000fe400078f40ff */
[----:B------:R-:W-:Y:S01]  /*00d0*/  SHF.R.U32.HI R11, RZ, 0x1f, R8 ;  /* 0x0000001fff0b7819 */ /* 0x000fe20000011608 */
[----:B------:R-:W1:Y:S01]  /*00e0*/  LDC.64 R2, c[0x0][0x210] ;  /* 0x00008400ff027b82 */ /* 0x000e620000000a00 */
[----:B------:R-:W-:Y:S02]  /*00f0*/  SHF.R.S32.HI R7, RZ, 0x8, R4 ;  /* 0x00000008ff077819 */ /* 0x000fe40000011404 */
[----:B------:R-:W-:Y:S02]  /*0100*/  LOP3.LUT R9, R4, 0xffffff00, RZ, 0xc0, !PT ;  /* 0xffffff0004097812 */ /* 0x000fe400078ec0ff */
[----:B------:R-:W-:Y:S01]  /*0110*/  LEA.HI.SX32 R11, R8, R11, 0x13 ;  /* 0x0000000b080b7211 */ /* 0x000fe200078f9aff */
[----:B------:R-:W-:-:S04]  /*0120*/  IMAD.HI R5, R7, 0x2aaaaaab, RZ ;  /* 0x2aaaaaab07057827 */ /* 0x000fc800078e02ff */
[----:B------:R-:W-:Y:S01]  /*0130*/  IMAD.IADD R9, R0, 0x1, -R9 ;  /* 0x0000000100097824 */ /* 0x000fe200078e0a09 */
[----:B------:R-:W-:-:S03]  /*0140*/  SHF.R.U32.HI R6, RZ, 0x1f, R5 ;  /* 0x0000001fff067819 */ /* 0x000fc60000011605 */
[----:B------:R-:W-:Y:S01]  /*0150*/  IMAD R9, R11, 0x4000, R9 ;  /* 0x000040000b097824 */ /* 0x000fe200078e0209 */
[----:B------:R-:W-:Y:S02]  /*0160*/  LEA.HI R6, R5, R6, RZ, 0x1b ;  /* 0x0000000605067211 */ /* 0x000fe400078fd8ff */
[----:B------:R-:W2:Y:S02]  /*0170*/  LDC.64 R4, c[0x0][0x218] ;  /* 0x00008600ff047b82 */ /* 0x000ea40000000a00 */
[----:B------:R-:W-:Y:S01]  /*0180*/  SHF.R.S32.HI R15, RZ, 0x1f, R9 ;  /* 0x0000001fff0f7819 */ /* 0x000fe20000011409 */
[----:B------:R-:W-:Y:S02]  /*0190*/  IMAD R7, R6, -0xc0, R7 ;  /* 0xffffff4006077824 */ /* 0x000fe400078e0207 */
[----:B------:R-:W-:Y:S02]  /*01a0*/  IMAD R6, R11, -0xc000, R0 ;  /* 0xffff40000b067824 */ /* 0x000fe400078e0200 */
[C---:B------:R-:W-:Y:S01]  /*01b0*/  IMAD.SHL.U32 R8, R7.reuse, 0x100, RZ ;  /* 0x0000010007087824 */ /* 0x040fe200078e00ff */
[----:B------:R-:W-:Y:S01]  /*01c0*/  LOP3.LUT R10, R7, 0xffffffc0, RZ, 0xc0, !PT ;  /* 0xffffffc0070a7812 */ /* 0x000fe200078ec0ff */
[----:B------:R-:W-:Y:S01]  /*01d0*/  IMAD R13, R11, 0x4000, R6 ;  /* 0x000040000b0d7824 */ /* 0x000fe200078e0206 */
[----:B------:R-:W-:Y:S01]  /*01e0*/  ISETP.GT.AND P2, PT, R7, 0x7f, PT ;  /* 0x0000007f0700780c */ /* 0x000fe20003f44270 */
[----:B------:R-:W-:Y:S01]  /*01f0*/  IMAD.MOV.U32 R6, RZ, RZ, RZ ;  /* 0x000000ffff067224 */ /* 0x000fe200078e00ff */
[----:B------:R-:W-:Y:S01]  /*0200*/  IADD3 R9, P1, R8, R9, RZ ;  /* 0x0000000908097210 */ /* 0x000fe20007f3e0ff */
[----:B-1----:R-:W-:Y:S01]  /*0210*/  IMAD.WIDE R12, R13, 0x4, R2 ;  /* 0x000000040d0c7825 */ /* 0x002fe200078e0202 */
[----:B------:R-:W-:-:S02]  /*0220*/  ISETP.NE.AND P0, PT, R10, 0x40, PT ;  /* 0x000000400a00780c */ /* 0x000fc40003f05270 */
[----:B------:R-:W-:Y:S02]  /*0230*/  CS2R R2, SRZ ;  /* 0x0000000000027805 */ /* 0x000fe4000001ff00 */
[----:B------:R-:W-:Y:S01]  /*0240*/  LEA.HI.X.SX32 R8, R8, R15, 0x1, P1 ;  /* 0x0000000f08087211 */ /* 0x000fe200008f0eff */
[----:B------:R-:W-:Y:S01]  /*0250*/  IMAD.SHL.U32 R18, R9, 0x4, RZ ;  /* 0x0000000409127824 */ /* 0x000fe200078e00ff */
[C---:B------:R-:W-:Y:S01]  /*0260*/  ISETP.GE.AND P1, PT, R7.reuse, 0x40, PT ;  /* 0x000000400700780c */ /* 0x040fe20003f26270 */
[----:B------:R-:W1:Y:S03]  /*0270*/  LDC.64 R10, c[0x0][0x230] ;  /* 0x00008c00ff0a7b82 */ /* 0x000e660000000a00 */
[----:B------:R-:W-:Y:S01]  /*0280*/  IADD3 R16, P3, R18, UR6, RZ ;  /* 0x0000000612107c10 */ /* 0x000fe2000ff7e0ff */
[----:B--2---:R-:W-:Y:S01]  /*0290*/  IMAD.WIDE R14, R7, 0x4, R4 ;  /* 0x00000004070e7825 */ /* 0x004fe200078e0204 */
[----:B------:R-:W-:-:S02]  /*02a0*/  SHF.L.U64.HI R4, R9, 0x2, R8 ;  /* 0x0000000209047819 */ /* 0x000fc40000010208 */
[----:B------:R-:W-:Y:S02]  /*02b0*/  IADD3 R18, P4, R18, UR8, RZ ;  /* 0x0000000812127c10 */ /* 0x000fe4000ff9e0ff */
[----:B------:R-:W-:Y:S02]  /*02c0*/  IADD3.X R17, R4, UR7, RZ, P3, !PT ;  /* 0x0000000704117c10 */ /* 0x000fe40009ffe4ff */
[----:B------:R-:W-:Y:S01]  /*02d0*/  IADD3.X R19, R4, UR9, RZ, P4, !PT ;  /* 0x0000000904137c10 */ /* 0x000fe2000a7fe4ff */
[----:B------:R-:W2:Y:S01]  /*02e0*/  @!P1 LDG.E.EL R6, desc[UR4][R14.64] ;  /* 0x000000040e069981 */ /* 0x000ea2000c2e1900 */
[----:B------:R-:W-:-:S03]  /*02f0*/  CS2R R4, SRZ ;  /* 0x0000000000047805 */ /* 0x000fc6000001ff00 */
[----:B------:R-:W3:Y:S01]  /*0300*/  @!P1 LDG.E.64 R2, desc[UR4][R12.64] ;  /* 0x000000040c029981 */ /* 0x000ee2000c1e1b00 */
[----:B------:R-:W-:-:S03]  /*0310*/  CS2R R8, SRZ ;  /* 0x0000000000087805 */ /* 0x000fc6000001ff00 */
[----:B------:R-:W4:Y:S04]  /*0320*/  @!P1 LDG.E.EL R20, desc[UR4][R14.64] ;  /* 0x000000040e149981 */ /* 0x000f28000c2e1900 */
[----:B------:R-:W5:Y:S04]  /*0330*/  @!P0 LDG.E.64 R4, desc[UR4][R16.64+-0x10000] ;  /* 0xff00000410048981 */ /* 0x000f68000c1e1b00 */
[----:B------:R-:W5:Y:S01]  /*0340*/  @P2 LDG.E.64 R8, desc[UR4][R18.64+-0x20000] ;  /* 0xfe00000412082981 */ /* 0x000f62000c1e1b00 */
[----:B------:R-:W-:Y:S01]  /*0350*/  ISETP.GE.AND P3, PT, R7, 0x80, PT ;  /* 0x000000800700780c */ /* 0x000fe20003f66270 */
[----:B-1----:R-:W-:Y:S01]  /*0360*/  IMAD.WIDE R10, R0, 0x4, R10 ;  /* 0x00000004000a7825 */ /* 0x002fe200078e020a */
[----:B--2---:R-:W-:-:S02]  /*0370*/  SEL R7, R6, RZ, !P1 ;  /* 0x000000ff06077207 */ /* 0x004fc40004800000 */
[----:B---3--:R-:W-:Y:S02]  /*0380*/  SEL R2, R2, RZ, !P1 ;  /* 0x000000ff02027207 */ /* 0x008fe40004800000 */
[----:B------:R-:W-:Y:S02]  /*0390*/  SEL R3, R3, RZ, !P1 ;  /* 0x000000ff03037207 */ /* 0x000fe40004800000 */
[----:B----4-:R-:W-:Y:S01]  /*03a0*/  SEL R20, R20, RZ, !P1 ;  /* 0x000000ff14147207 */ /* 0x010fe20004800000 */
[----:B------:R-:W-:Y:S01]  /*03b0*/  FADD R2, R2, R7 ;  /* 0x0000000702027221 */ /* 0x000fe20000000000 */
[----:B-----5:R-:W-:-:S03]  /*03c0*/  SEL R7, R4, RZ, !P0 ;  /* 0x000000ff04077207 */ /* 0x020fc60004000000 */
[----:B------:R-:W-:Y:S01]  /*03d0*/  FADD R3, R3, R20 ;  /* 0x0000001403037221 */ /* 0x000fe20000000000 */
[----:B------:R-:W-:Y:S02]  /*03e0*/  SEL R4, R5, RZ, !P0 ;  /* 0x000000ff05047207 */ /* 0x000fe40004000000 */
[----:B------:R-:W-:Y:S02]  /*03f0*/  SEL R8, R8, RZ, P2 ;  /* 0x000000ff08087207 */ /* 0x000fe40001000000 */
[----:B------:R-:W-:Y:S02]  /*0400*/  SEL R9, R9, RZ, P2 ;  /* 0x000000ff09097207 */ /* 0x000fe40001000000 */
[----:B------:R-:W-:Y:S02]  /*0410*/  @!P3 SEL R8, R2, R7, !P1 ;  /* 0x000000070208b207 */ /* 0x000fe40004800000 */
[----:B------:R-:W-:-:S05]  /*0420*/  @!P3 SEL R9, R3, R4, !P1 ;  /* 0x000000040309b207 */ /* 0x000fca0004800000 */
[----:B------:R-:W-:Y:S01]  /*0430*/  STG.E.64 desc[UR4][R10.64], R8 ;  /* 0x000000080a007986 */ /* 0x000fe2000c101b04 */
[----:B------:R-:W-:Y:S05]  /*0440*/  EXIT ;  /* 0x000000000000794d */ /* 0x000fea0003800000 */
.L_x_0:
[----:B------:R-:W-:-:S00]  /*0450*/  BRA `(.L_x_0) ;  /* 0xfffffffc00fc7947 */ /* 0x000fc0000383ffff */
[----:B------:R-:W-:-:S00]  /*0460*/  NOP ;  /* 0x0000000000007918 */ /* 0x000fc00000000000 */
        /* <DEDUP_REMOVED lines=9> */
.L_x_1:


//--------------------- .nv.constant0.triton_poi_fused_cat_22 --------------------------
	.section	.nv.constant0.triton_poi_fused_cat_22,"a",@progbits
	.sectionflags	@""
	.align	4
.nv.constant0.triton_poi_fused_cat_22:
	.zero		572
